//
// Generated by NVIDIA NVVM Compiler
//
// Compiler Build ID: CL-36424714
// Cuda compilation tools, release 13.0, V13.0.88
// Based on NVVM 20.0.0
//

.version 9.0
.target sm_100
.address_size 64

	// .globl	_Z14get_min_vectorPiS_S_S_
// _ZZ13sum_reductionPiS_E11partial_sum has been demoted

.visible .entry _Z14get_min_vectorPiS_S_S_(
	.param .u64 .ptr .align 1 _Z14get_min_vectorPiS_S_S__param_0,
	.param .u64 .ptr .align 1 _Z14get_min_vectorPiS_S_S__param_1,
	.param .u64 .ptr .align 1 _Z14get_min_vectorPiS_S_S__param_2,
	.param .u64 .ptr .align 1 _Z14get_min_vectorPiS_S_S__param_3
)
{
	.reg .pred 	%p<2>;
	.reg .b32 	%r<9>;
	.reg .b64 	%rd<13>;

	ld.param.u64 	%rd1, [_Z14get_min_vectorPiS_S_S__param_0];
	ld.param.u64 	%rd2, [_Z14get_min_vectorPiS_S_S__param_1];
	ld.param.u64 	%rd3, [_Z14get_min_vectorPiS_S_S__param_2];
	ld.param.u64 	%rd4, [_Z14get_min_vectorPiS_S_S__param_3];
	cvta.to.global.u64 	%rd5, %rd4;
	mov.u32 	%r2, %tid.x;
	mov.u32 	%r3, %ctaid.x;
	mov.u32 	%r4, %ntid.x;
	mad.lo.s32 	%r1, %r3, %r4, %r2;
	ld.global.u32 	%r5, [%rd5];
	setp.ge.s32 	%p1, %r1, %r5;
	@%p1 bra 	$L__BB0_2;
	cvta.to.global.u64 	%rd6, %rd1;
	cvta.to.global.u64 	%rd7, %rd2;
	cvta.to.global.u64 	%rd8, %rd3;
	mul.wide.s32 	%rd9, %r1, 4;
	add.s64 	%rd10, %rd6, %rd9;
	ld.global.u32 	%r6, [%rd10];
	add.s64 	%rd11, %rd7, %rd9;
	ld.global.u32 	%r7, [%rd11];
	min.s32 	%r8, %r6, %r7;
	add.s64 	%rd12, %rd8, %rd9;
	st.global.u32 	[%rd12], %r8;
$L__BB0_2:
	ret;

}
	// .globl	_Z13sum_reductionPiS_
.visible .entry _Z13sum_reductionPiS_(
	.param .u64 .ptr .align 1 _Z13sum_reductionPiS__param_0,
	.param .u64 .ptr .align 1 _Z13sum_reductionPiS__param_1
)
{
	.reg .pred 	%p<5>;
	.reg .b32 	%r<23>;
	.reg .b64 	%rd<11>;
	// demoted variable
	.shared .align 4 .b8 _ZZ13sum_reductionPiS_E11partial_sum[1024];
	ld.param.u64 	%rd2, [_Z13sum_reductionPiS__param_0];
	ld.param.u64 	%rd1, [_Z13sum_reductionPiS__param_1];
	cvta.to.global.u64 	%rd3, %rd2;
	mov.u32 	%r1, %tid.x;
	mov.u32 	%r2, %ctaid.x;
	mov.u32 	%r22, %ntid.x;
	mul.lo.s32 	%r7, %r22, %r2;
	shl.b32 	%r8, %r7, 1;
	add.s32 	%r9, %r8, %r1;
	mul.wide.s32 	%rd4, %r9, 4;
	add.s64 	%rd5, %rd3, %rd4;
	ld.global.u32 	%r10, [%rd5];
	add.s32 	%r11, %r9, %r22;
	mul.wide.u32 	%rd6, %r11, 4;
	add.s64 	%rd7, %rd3, %rd6;
	ld.global.u32 	%r12, [%rd7];
	add.s32 	%r13, %r12, %r10;
	shl.b32 	%r14, %r1, 2;
	mov.u32 	%r15, _ZZ13sum_reductionPiS_E11partial_sum;
	add.s32 	%r4, %r15, %r14;
	st.shared.u32 	[%r4], %r13;
	bar.sync 	0;
	setp.lt.u32 	%p1, %r22, 2;
	@%p1 bra 	$L__BB1_4;
$L__BB1_1:
	shr.u32 	%r6, %r22, 1;
	setp.ge.u32 	%p2, %r1, %r6;
	@%p2 bra 	$L__BB1_3;
	shl.b32 	%r16, %r6, 2;
	add.s32 	%r17, %r4, %r16;
	ld.shared.u32 	%r18, [%r17];
	ld.shared.u32 	%r19, [%r4];
	add.s32 	%r20, %r19, %r18;
	st.shared.u32 	[%r4], %r20;
$L__BB1_3:
	bar.sync 	0;
	setp.gt.u32 	%p3, %r22, 3;
	mov.u32 	%r22, %r6;
	@%p3 bra 	$L__BB1_1;
$L__BB1_4:
	setp.ne.s32 	%p4, %r1, 0;
	@%p4 bra 	$L__BB1_6;
	ld.shared.u32 	%r21, [_ZZ13sum_reductionPiS_E11partial_sum];
	cvta.to.global.u64 	%rd8, %rd1;
	mul.wide.u32 	%rd9, %r2, 4;
	add.s64 	%rd10, %rd8, %rd9;
	st.global.u32 	[%rd10], %r21;
$L__BB1_6:
	ret;

}


// ===== COMPILED SASS (sm_100) =====

	.target	sm_100

	.elftype	@"ET_EXEC"


//--------------------- .note.nv.tkinfo           --------------------------
	.section	.note.nv.tkinfo,"",@"SHT_NOTE"
	.sectionflags	@"SHF_NOTE_NV_TKINFO"
	.tkinfo
        /*0018*/ 	.word	0x00000002
        /*0030*/ 	.string	""
        /*0030*/ 	.string	"ptxas"
        /*0030*/ 	.string	"Cuda compilation tools, release 13.0, V13.0.88"
        /*0030*/ 	.string	"Build cuda_13.0.r13.0/compiler.36424714_0"
        /*0030*/ 	.string	"-arch sm_100 -m 64 "



//--------------------- .note.nv.cuinfo           --------------------------
	.section	.note.nv.cuinfo,"",@"SHT_NOTE"
	.sectionflags	@"SHF_NOTE_NV_CUINFO"
        /*0018*/ 	.short	0x0002
        /*001a*/ 	.short	0x0064
        /*001c*/ 	.short	0x0082
	.zero		2


//--------------------- .nv.info                  --------------------------
	.section	.nv.info,"",@"SHT_CUDA_INFO"
	.align	4


	//----- nvinfo : EIATTR_REGCOUNT
	.align		4
        /*0000*/ 	.byte	0x04, 0x2f
        /*0002*/ 	.short	(.L_1 - .L_0)
	.align		4
.L_0:
        /*0004*/ 	.word	index@(_Z14get_min_vectorPiS_S_S_)
        /*0008*/ 	.word	0x0000000c


	//----- nvinfo : EIATTR_FRAME_SIZE
	.align		4
.L_1:
        /*000c*/ 	.byte	0x04, 0x11
        /*000e*/ 	.short	(.L_3 - .L_2)
	.align		4
.L_2:
        /*0010*/ 	.word	index@(_Z14get_min_vectorPiS_S_S_)
        /*0014*/ 	.word	0x00000000


	//----- nvinfo : EIATTR_REGCOUNT
	.align		4
.L_3:
        /*0018*/ 	.byte	0x04, 0x2f
        /*001a*/ 	.short	(.L_5 - .L_4)
	.align		4
.L_4:
        /*001c*/ 	.word	index@(_Z13sum_reductionPiS_)
        /*0020*/ 	.word	0x0000000e


	//----- nvinfo : EIATTR_FRAME_SIZE
	.align		4
.L_5:
        /*0024*/ 	.byte	0x04, 0x11
        /*0026*/ 	.short	(.L_7 - .L_6)
	.align		4
.L_6:
        /*0028*/ 	.word	index@(_Z13sum_reductionPiS_)
        /*002c*/ 	.word	0x00000000


	//----- nvinfo : EIATTR_MIN_STACK_SIZE
	.align		4
.L_7:
        /*0030*/ 	.byte	0x04, 0x12
        /*0032*/ 	.short	(.L_9 - .L_8)
	.align		4
.L_8:
        /*0034*/ 	.word	index@(_Z13sum_reductionPiS_)
        /*0038*/ 	.word	0x00000000


	//----- nvinfo : EIATTR_MIN_STACK_SIZE
	.align		4
.L_9:
        /*003c*/ 	.byte	0x04, 0x12
        /*003e*/ 	.short	(.L_11 - .L_10)
	.align		4
.L_10:
        /*0040*/ 	.word	index@(_Z14get_min_vectorPiS_S_S_)
        /*0044*/ 	.word	0x00000000
.L_11:


//--------------------- .nv.compat                --------------------------
	.section	.nv.compat,"",@"SHT_CUDA_COMPAT_INFO"
	.align	4
        /*0000*/ 	.byte	0x02, 0x09, 0x00, 0x00, 0x02, 0x02, 0x01, 0x00, 0x02, 0x05, 0x05, 0x00, 0x03, 0x07, 0x01, 0x01
        /*0010*/ 	.byte	0x02, 0x03, 0x00, 0x00, 0x02, 0x06, 0x01, 0x00, 0x04, 0x0b, 0x08, 0x00, 0x09, 0x00, 0x00, 0x00
        /*0020*/ 	.byte	0x00, 0x00, 0x00, 0x00


//--------------------- .nv.info._Z13sum_reductionPiS_ --------------------------
	.section	.nv.info._Z13sum_reductionPiS_,"",@"SHT_CUDA_INFO"
	.sectionflags	@""
	.align	4


	//----- nvinfo : EIATTR_CUDA_API_VERSION
	.align		4
        /*0000*/ 	.byte	0x04, 0x37
        /*0002*/ 	.short	(.L_13 - .L_12)
.L_12:
        /*0004*/ 	.word	0x00000082


	//----- nvinfo : EIATTR_KPARAM_INFO
	.align		4
.L_13:
        /*0008*/ 	.byte	0x04, 0x17
        /*000a*/ 	.short	(.L_15 - .L_14)
.L_14:
        /*000c*/ 	.word	0x00000000
        /*0010*/ 	.short	0x0001
        /*0012*/ 	.short	0x0008
        /*0014*/ 	.byte	0x00, 0xf5, 0x21, 0x00


	//----- nvinfo : EIATTR_KPARAM_INFO
	.align		4
.L_15:
        /*0018*/ 	.byte	0x04, 0x17
        /*001a*/ 	.short	(.L_17 - .L_16)
.L_16:
        /*001c*/ 	.word	0x00000000
        /*0020*/ 	.short	0x0000
        /*0022*/ 	.short	0x0000
        /*0024*/ 	.byte	0x00, 0xf5, 0x21, 0x00


	//----- nvinfo : EIATTR_SPARSE_MMA_MASK
	.align		4
.L_17:
        /*0028*/ 	.byte	0x03, 0x50
        /*002a*/ 	.short	0x0000


	//----- nvinfo : EIATTR_MAXREG_COUNT
	.align		4
        /*002c*/ 	.byte	0x03, 0x1b
        /*002e*/ 	.short	0x00ff


	//----- nvinfo : EIATTR_NUM_BARRIERS
	.align		4
        /*0030*/ 	.byte	0x02, 0x4c
        /*0032*/ 	.byte	0x01
	.zero		1


	//----- nvinfo : EIATTR_MERCURY_ISA_VERSION
	.align		4
        /*0034*/ 	.byte	0x03, 0x5f
        /*0036*/ 	.short	0x0101


	//----- nvinfo : EIATTR_VRC_CTA_INIT_COUNT
	.align		4
        /*0038*/ 	.byte	0x02, 0x4a
	.zero		1
	.zero		1


	//----- nvinfo : EIATTR_EXIT_INSTR_OFFSETS
	.align		4
        /*003c*/ 	.byte	0x04, 0x1c
        /*003e*/ 	.short	(.L_19 - .L_18)


	//   ....[0]....
.L_18:
        /*0040*/ 	.word	0x00000230


	//   ....[1]....
        /*0044*/ 	.word	0x000002b0


	//----- nvinfo : EIATTR_CBANK_PARAM_SIZE
	.align		4
.L_19:
        /*0048*/ 	.byte	0x03, 0x19
        /*004a*/ 	.short	0x0010


	//----- nvinfo : EIATTR_PARAM_CBANK
	.align		4
        /*004c*/ 	.byte	0x04, 0x0a
        /*004e*/ 	.short	(.L_21 - .L_20)
	.align		4
.L_20:
        /*0050*/ 	.word	index@(.nv.constant0._Z13sum_reductionPiS_)
        /*0054*/ 	.short	0x0380
        /*0056*/ 	.short	0x0010


	//----- nvinfo : EIATTR_SW_WAR
	.align		4
.L_21:
        /*0058*/ 	.byte	0x04, 0x36
        /*005a*/ 	.short	(.L_23 - .L_22)
.L_22:
        /*005c*/ 	.word	0x00000008
.L_23:


//--------------------- .nv.info._Z14get_min_vectorPiS_S_S_ --------------------------
	.section	.nv.info._Z14get_min_vectorPiS_S_S_,"",@"SHT_CUDA_INFO"
	.sectionflags	@""
	.align	4


	//----- nvinfo : EIATTR_CUDA_API_VERSION
	.align		4
        /*0000*/ 	.byte	0x04, 0x37
        /*0002*/ 	.short	(.L_25 - .L_24)
.L_24:
        /*0004*/ 	.word	0x00000082


	//----- nvinfo : EIATTR_KPARAM_INFO
	.align		4
.L_25:
        /*0008*/ 	.byte	0x04, 0x17
        /*000a*/ 	.short	(.L_27 - .L_26)
.L_26:
        /*000c*/ 	.word	0x00000000
        /*0010*/ 	.short	0x0003
        /*0012*/ 	.short	0x0018
        /*0014*/ 	.byte	0x00, 0xf5, 0x21, 0x00


	//----- nvinfo : EIATTR_KPARAM_INFO
	.align		4
.L_27:
        /*0018*/ 	.byte	0x04, 0x17
        /*001a*/ 	.short	(.L_29 - .L_28)
.L_28:
        /*001c*/ 	.word	0x00000000
        /*0020*/ 	.short	0x0002
        /*0022*/ 	.short	0x0010
        /*0024*/ 	.byte	0x00, 0xf5, 0x21, 0x00


	//----- nvinfo : EIATTR_KPARAM_INFO
	.align		4
.L_29:
        /*0028*/ 	.byte	0x04, 0x17
        /*002a*/ 	.short	(.L_31 - .L_30)
.L_30:
        /*002c*/ 	.word	0x00000000
        /*0030*/ 	.short	0x0001
        /*0032*/ 	.short	0x0008
        /*0034*/ 	.byte	0x00, 0xf5, 0x21, 0x00


	//----- nvinfo : EIATTR_KPARAM_INFO
	.align		4
.L_31:
        /*0038*/ 	.byte	0x04, 0x17
        /*003a*/ 	.short	(.L_33 - .L_32)
.L_32:
        /*003c*/ 	.word	0x00000000
        /*0040*/ 	.short	0x0000
        /*0042*/ 	.short	0x0000
        /*0044*/ 	.byte	0x00, 0xf5, 0x21, 0x00


	//----- nvinfo : EIATTR_SPARSE_MMA_MASK
	.align		4
.L_33:
        /*0048*/ 	.byte	0x03, 0x50
        /*004a*/ 	.short	0x0000


	//----- nvinfo : EIATTR_MAXREG_COUNT
	.align		4
        /*004c*/ 	.byte	0x03, 0x1b
        /*004e*/ 	.short	0x00ff


	//----- nvinfo : EIATTR_MERCURY_ISA_VERSION
	.align		4
        /*0050*/ 	.byte	0x03, 0x5f
        /*0052*/ 	.short	0x0101


	//----- nvinfo : EIATTR_VRC_CTA_INIT_COUNT
	.align		4
        /*0054*/ 	.byte	0x02, 0x4a
	.zero		1
	.zero		1


	//----- nvinfo : EIATTR_EXIT_INSTR_OFFSETS
	.align		4
        /*0058*/ 	.byte	0x04, 0x1c
        /*005a*/ 	.short	(.L_35 - .L_34)


	//   ....[0]....
.L_34:
        /*005c*/ 	.word	0x00000090


	//   ....[1]....
        /*0060*/ 	.word	0x00000140


	//----- nvinfo : EIATTR_CBANK_PARAM_SIZE
	.align		4
.L_35:
        /*0064*/ 	.byte	0x03, 0x19
        /*0066*/ 	.short	0x0020


	//----- nvinfo : EIATTR_PARAM_CBANK
	.align		4
        /*0068*/ 	.byte	0x04, 0x0a
        /*006a*/ 	.short	(.L_37 - .L_36)
	.align		4
.L_36:
        /*006c*/ 	.word	index@(.nv.constant0._Z14get_min_vectorPiS_S_S_)
        /*0070*/ 	.short	0x0380
        /*0072*/ 	.short	0x0020


	//----- nvinfo : EIATTR_SW_WAR
	.align		4
.L_37:
        /*0074*/ 	.byte	0x04, 0x36
        /*0076*/ 	.short	(.L_39 - .L_38)
.L_38:
        /*0078*/ 	.word	0x00000008
.L_39:


//--------------------- .nv.callgraph             --------------------------
	.section	.nv.callgraph,"",@"SHT_CUDA_CALLGRAPH"
	.align	4
	.sectionentsize	8
	.align		4
        /*0000*/ 	.word	0x00000000
	.align		4
        /*0004*/ 	.word	0xffffffff
	.align		4
        /*0008*/ 	.word	0x00000000
	.align		4
        /*000c*/ 	.word	0xfffffffe
	.align		4
        /*0010*/ 	.word	0x00000000
	.align		4
        /*0014*/ 	.word	0xfffffffd
	.align		4
        /*0018*/ 	.word	0x00000000
	.align		4
        /*001c*/ 	.word	0xfffffffc


//--------------------- .text._Z13sum_reductionPiS_ --------------------------
	.section	.text._Z13sum_reductionPiS_,"ax",@progbits
	.align	128
        .global         _Z13sum_reductionPiS_
        .type           _Z13sum_reductionPiS_,@function
        .size           _Z13sum_reductionPiS_,(.L_x_4 - _Z13sum_reductionPiS_)
        .other          _Z13sum_reductionPiS_,@"STO_CUDA_ENTRY STV_DEFAULT"
_Z13sum_reductionPiS_:
.text._Z13sum_reductionPiS_:
[----:B------:R-:W-:Y:S01]  /*0000*/  LDC R1, c[0x0][0x37c] ;  /* 0x0000df00ff017b82 */ /* 0x000fe20000000800 */
[----:B------:R-:W0:Y:S01]  /*0010*/  S2R R11, SR_CTAID.X ;  /* 0x00000000000b7919 */ /* 0x000e220000002500 */
[----:B------:R-:W0:Y:S06]  /*0020*/  LDCU UR8, c[0x0][0x360] ;  /* 0x00006c00ff0877ac */ /* 0x000e2c0008000800 */
[----:B------:R-:W1:Y:S01]  /*0030*/  LDC.64 R4, c[0x0][0x380] ;  /* 0x0000e000ff047b82 */ /* 0x000e620000000a00 */
[----:B------:R-:W2:Y:S01]  /*0040*/  S2R R9, SR_TID.X ;  /* 0x0000000000097919 */ /* 0x000ea20000002100 */
[----:B------:R-:W3:Y:S01]  /*0050*/  LDCU.64 UR6, c[0x0][0x358] ;  /* 0x00006b00ff0677ac */ /* 0x000ee20008000a00 */
[----:B0-----:R-:W-:-:S04]  /*0060*/  IMAD R0, R11, UR8, RZ ;  /* 0x000000080b007c24 */ /* 0x001fc8000f8e02ff */
[----:B--2---:R-:W-:-:S05]  /*0070*/  IMAD R3, R0, 0x2, R9 ;  /* 0x0000000200037824 */ /* 0x004fca00078e0209 */
[C---:B------:R-:W-:Y:S01]  /*0080*/  IADD3 R7, PT, PT, R3.reuse, UR8, RZ ;  /* 0x0000000803077c10 */ /* 0x040fe2000fffe0ff */
[----:B-1----:R-:W-:-:S04]  /*0090*/  IMAD.WIDE R2, R3, 0x4, R4 ;  /* 0x0000000403027825 */ /* 0x002fc800078e0204 */
[----:B------:R-:W-:Y:S02]  /*00a0*/  IMAD.WIDE.U32 R4, R7, 0x4, R4 ;  /* 0x0000000407047825 */ /* 0x000fe400078e0004 */
[----:B---3--:R-:W2:Y:S04]  /*00b0*/  LDG.E R2, desc[UR6][R2.64] ;  /* 0x0000000602027981 */ /* 0x008ea8000c1e1900 */
[----:B------:R-:W2:Y:S01]  /*00c0*/  LDG.E R5, desc[UR6][R4.64] ;  /* 0x0000000604057981 */ /* 0x000ea2000c1e1900 */
[----:B------:R-:W0:Y:S01]  /*00d0*/  S2UR UR5, SR_CgaCtaId ;  /* 0x00000000000579c3 */ /* 0x000e220000008800 */
[----:B------:R-:W-:Y:S01]  /*00e0*/  UMOV UR4, 0x400 ;  /* 0x0000040000047882 */ /* 0x000fe20000000000 */
[----:B------:R-:W-:Y:S01]  /*00f0*/  UISETP.GE.U32.AND UP0, UPT, UR8, 0x2, UPT ;  /* 0x000000020800788c */ /* 0x000fe2000bf06070 */
[----:B------:R-:W-:Y:S01]  /*0100*/  ISETP.NE.AND P0, PT, R9, RZ, PT ;  /* 0x000000ff0900720c */ /* 0x000fe20003f05270 */
[----:B0-----:R-:W-:-:S06]  /*0110*/  ULEA UR4, UR5, UR4, 0x18 ;  /* 0x0000000405047291 */ /* 0x001fcc000f8ec0ff */
[----:B------:R-:W-:Y:S01]  /*0120*/  LEA R7, R9, UR4, 0x2 ;  /* 0x0000000409077c11 */ /* 0x000fe2000f8e10ff */
[----:B--2---:R-:W-:-:S05]  /*0130*/  IMAD.IADD R0, R2, 0x1, R5 ;  /* 0x0000000102007824 */ /* 0x004fca00078e0205 */
[----:B------:R0:W-:Y:S01]  /*0140*/  STS [R7], R0 ;  /* 0x0000000007007388 */ /* 0x0001e20000000800 */
[----:B------:R-:W-:Y:S06]  /*0150*/  BAR.SYNC.DEFER_BLOCKING 0x0 ;  /* 0x0000000000007b1d */ /* 0x000fec0000010000 */
[----:B------:R-:W-:Y:S05]  /*0160*/  BRA.U !UP0, `(.L_x_0) ;  /* 0x0000000108307547 */ /* 0x000fea000b800000 */
[----:B0-----:R-:W-:-:S07]  /*0170*/  MOV R0, UR8 ;  /* 0x0000000800007c02 */ /* 0x001fce0008000f00 */
.L_x_1:
[----:B------:R-:W-:-:S04]  /*0180*/  SHF.R.U32.HI R6, RZ, 0x1, R0 ;  /* 0x00000001ff067819 */ /* 0x000fc80000011600 */
[----:B------:R-:W-:-:S13]  /*0190*/  ISETP.GE.U32.AND P1, PT, R9, R6, PT ;  /* 0x000000060900720c */ /* 0x000fda0003f26070 */
[----:B------:R-:W-:Y:S01]  /*01a0*/  @!P1 IMAD R2, R6, 0x4, R7 ;  /* 0x0000000406029824 */ /* 0x000fe200078e0207 */
[----:B------:R-:W-:Y:S05]  /*01b0*/  @!P1 LDS R3, [R7] ;  /* 0x0000000007039984 */ /* 0x000fea0000000800 */
[----:B------:R-:W0:Y:S02]  /*01c0*/  @!P1 LDS R2, [R2] ;  /* 0x0000000002029984 */ /* 0x000e240000000800 */
[----:B0-----:R-:W-:-:S05]  /*01d0*/  @!P1 IADD3 R4, PT, PT, R2, R3, RZ ;  /* 0x0000000302049210 */ /* 0x001fca0007ffe0ff */
[----:B------:R1:W-:Y:S01]  /*01e0*/  @!P1 STS [R7], R4 ;  /* 0x0000000407009388 */ /* 0x0003e20000000800 */
[----:B------:R-:W-:Y:S01]  /*01f0*/  BAR.SYNC.DEFER_BLOCKING 0x0 ;  /* 0x0000000000007b1d */ /* 0x000fe20000010000 */
[----:B------:R-:W-:Y:S01]  /*0200*/  ISETP.GT.U32.AND P1, PT, R0, 0x3, PT ;  /* 0x000000030000780c */ /* 0x000fe20003f24070 */
[----:B------:R-:W-:-:S12]  /*0210*/  IMAD.MOV.U32 R0, RZ, RZ, R6 ;  /* 0x000000ffff007224 */ /* 0x000fd800078e0006 */
[----:B-1----:R-:W-:Y:S05]  /*0220*/  @P1 BRA `(.L_x_1) ;  /* 0xfffffffc00d41947 */ /* 0x002fea000383ffff */
.L_x_0:
[----:B------:R-:W-:Y:S05]  /*0230*/  @P0 EXIT ;  /* 0x000000000000094d */ /* 0x000fea0003800000 */
[----:B------:R-:W1:Y:S01]  /*0240*/  S2UR UR5, SR_CgaCtaId ;  /* 0x00000000000579c3 */ /* 0x000e620000008800 */
[----:B------:R-:W-:-:S07]  /*0250*/  UMOV UR4, 0x400 ;  /* 0x0000040000047882 */ /* 0x000fce0000000000 */
[----:B------:R-:W2:Y:S01]  /*0260*/  LDC.64 R2, c[0x0][0x388] ;  /* 0x0000e200ff027b82 */ /* 0x000ea20000000a00 */
[----:B-1----:R-:W-:Y:S01]  /*0270*/  ULEA UR4, UR5, UR4, 0x18 ;  /* 0x0000000405047291 */ /* 0x002fe2000f8ec0ff */
[----:B--2---:R-:W-:-:S08]  /*0280*/  IMAD.WIDE.U32 R2, R11, 0x4, R2 ;  /* 0x000000040b027825 */ /* 0x004fd000078e0002 */
[----:B------:R-:W1:Y:S04]  /*0290*/  LDS R5, [UR4] ;  /* 0x00000004ff057984 */ /* 0x000e680008000800 */
[----:B-1----:R-:W-:Y:S01]  /*02a0*/  STG.E desc[UR6][R2.64], R5 ;  /* 0x0000000502007986 */ /* 0x002fe2000c101906 */
[----:B------:R-:W-:Y:S05]  /*02b0*/  EXIT ;  /* 0x000000000000794d */ /* 0x000fea0003800000 */
.L_x_2:
[----:B------:R-:W-:-:S00]  /*02c0*/  BRA `(.L_x_2) ;  /* 0xfffffffc00fc7947 */ /* 0x000fc0000383ffff */
[----:B------:R-:W-:-:S00]  /*02d0*/  NOP ;  /* 0x0000000000007918 */ /* 0x000fc00000000000 */
        /* <DEDUP_REMOVED lines=10> */
.L_x_4:


//--------------------- .text._Z14get_min_vectorPiS_S_S_ --------------------------
	.section	.text._Z14get_min_vectorPiS_S_S_,"ax",@progbits
	.align	128
        .global         _Z14get_min_vectorPiS_S_S_
        .type           _Z14get_min_vectorPiS_S_S_,@function
        .size           _Z14get_min_vectorPiS_S_S_,(.L_x_5 - _Z14get_min_vectorPiS_S_S_)
        .other          _Z14get_min_vectorPiS_S_S_,@"STO_CUDA_ENTRY STV_DEFAULT"
_Z14get_min_vectorPiS_S_S_:
.text._Z14get_min_vectorPiS_S_S_:
[----:B------:R-:W-:Y:S08]  /*0000*/  LDC R1, c[0x0][0x37c] ;  /* 0x0000df00ff017b82 */ /* 0x000ff00000000800 */
[----:B------:R-:W0:Y:S01]  /*0010*/  LDC.64 R2, c[0x0][0x398] ;  /* 0x0000e600ff027b82 */ /* 0x000e220000000a00 */
[----:B------:R-:W0:Y:S02]  /*0020*/  LDCU.64 UR4, c[0x0][0x358] ;  /* 0x00006b00ff0477ac */ /* 0x000e240008000a00 */
[----:B0-----:R-:W2:Y:S05]  /*0030*/  LDG.E R2, desc[UR4][R2.64] ;  /* 0x0000000402027981 */ /* 0x001eaa000c1e1900 */
[----:B------:R-:W0:Y:S01]  /*0040*/  S2UR UR6, SR_CTAID.X ;  /* 0x00000000000679c3 */ /* 0x000e220000002500 */
[----:B------:R-:W0:Y:S07]  /*0050*/  S2R R9, SR_TID.X ;  /* 0x0000000000097919 */ /* 0x000e2e0000002100 */
[----:B------:R-:W0:Y:S02]  /*0060*/  LDC R0, c[0x0][0x360] ;  /* 0x0000d800ff007b82 */ /* 0x000e240000000800 */
[----:B0-----:R-:W-:-:S05]  /*0070*/  IMAD R9, R0, UR6, R9 ;  /* 0x0000000600097c24 */ /* 0x001fca000f8e0209 */
[----:B--2---:R-:W-:-:S13]  /*0080*/  ISETP.GE.AND P0, PT, R9, R2, PT ;  /* 0x000000020900720c */ /* 0x004fda0003f06270 */
[----:B------:R-:W-:Y:S05]  /*0090*/  @P0 EXIT ;  /* 0x000000000000094d */ /* 0x000fea0003800000 */
[----:B------:R-:W0:Y:S08]  /*00a0*/  LDC.64 R2, c[0x0][0x380] ;  /* 0x0000e000ff027b82 */ /* 0x000e300000000a00 */
[----:B------:R-:W1:Y:S08]  /*00b0*/  LDC.64 R4, c[0x0][0x388] ;  /* 0x0000e200ff047b82 */ /* 0x000e700000000a00 */
[----:B------:R-:W2:Y:S01]  /*00c0*/  LDC.64 R6, c[0x0][0x390] ;  /* 0x0000e400ff067b82 */ /* 0x000ea20000000a00 */
[----:B0-----:R-:W-:-:S06]  /*00d0*/  IMAD.WIDE R2, R9, 0x4, R2 ;  /* 0x0000000409027825 */ /* 0x001fcc00078e0202 */
[----:B------:R-:W3:Y:S01]  /*00e0*/  LDG.E R2, desc[UR4][R2.64] ;  /* 0x0000000402027981 */ /* 0x000ee2000c1e1900 */
[----:B-1----:R-:W-:-:S06]  /*00f0*/  IMAD.WIDE R4, R9, 0x4, R4 ;  /* 0x0000000409047825 */ /* 0x002fcc00078e0204 */
[----:B------:R-:W3:Y:S01]  /*0100*/  LDG.E R5, desc[UR4][R4.64] ;  /* 0x0000000404057981 */ /* 0x000ee2000c1e1900 */
[----:B--2---:R-:W-:Y:S01]  /*0110*/  IMAD.WIDE R6, R9, 0x4, R6 ;  /* 0x0000000409067825 */ /* 0x004fe200078e0206 */
[----:B---3--:R-:W-:-:S05]  /*0120*/  VIMNMX R9, PT, PT, R2, R5, PT ;  /* 0x0000000502097248 */ /* 0x008fca0003fe0100 */
[----:B------:R-:W-:Y:S01]  /*0130*/  STG.E desc[UR4][R6.64], R9 ;  /* 0x0000000906007986 */ /* 0x000fe2000c101904 */
[----:B------:R-:W-:Y:S05]  /*0140*/  EXIT ;  /* 0x000000000000794d */ /* 0x000fea0003800000 */
.L_x_3:
        /* <DEDUP_REMOVED lines=11> */
.L_x_5:


//--------------------- .nv.shared._Z13sum_reductionPiS_ --------------------------
	.section	.nv.shared._Z13sum_reductionPiS_,"aw",@nobits
	.sectionflags	@""
	.align	4
.nv.shared._Z13sum_reductionPiS_:
	.zero		2048


//--------------------- .nv.shared.reserved.0     --------------------------
	.section	.nv.shared.reserved.0,"aw",@nobits
	.weak		__nv_reservedSMEM_offset_0_alias
	.size		__nv_reservedSMEM_offset_0_alias, 0, 64
	.other		__nv_reservedSMEM_offset_0_alias,@"STO_CUDA_RESERVED_SHARED STV_DEFAULT"
__nv_reservedSMEM_offset_0_alias:
	.zero		0
	.zero		64


//--------------------- .nv.constant0._Z13sum_reductionPiS_ --------------------------
	.section	.nv.constant0._Z13sum_reductionPiS_,"a",@progbits
	.sectionflags	@""
	.align	4
.nv.constant0._Z13sum_reductionPiS_:
	.zero		912


//--------------------- .nv.constant0._Z14get_min_vectorPiS_S_S_ --------------------------
	.section	.nv.constant0._Z14get_min_vectorPiS_S_S_,"a",@progbits
	.sectionflags	@""
	.align	4
.nv.constant0._Z14get_min_vectorPiS_S_S_:
	.zero		928


//--------------------- SYMBOLS --------------------------

	.type		.nv.reservedSmem.offset0,@object
	.size		.nv.reservedSmem.offset0,0x4
	.type		.nv.reservedSmem.cap,@object
	.size		.nv.reservedSmem.cap,0x4
